	.headerflags	@"EF_CUDA_TEXMODE_UNIFIED EF_CUDA_64BIT_ADDRESS EF_CUDA_ACCELERATORS EF_CUDA_SM90 EF_CUDA_VIRTUAL_SM(EF_CUDA_SM90)"
	.elftype	@"ET_EXEC"


//--------------------- .nv.info                  --------------------------
	.section	.nv.info,"",@"SHT_CUDA_INFO"
	.align	4


	//----- nvinfo : EIATTR_REGCOUNT
	.align		4
        /*0000*/ 	.byte	0x04, 0x2f
        /*0002*/ 	.short	(.L_1 - .L_0)
	.align		4
.L_0:
        /*0004*/ 	.word	index@(triton_poi_fused_addmm_relu_22)
        /*0008*/ 	.word	0x0000000c


	//----- nvinfo : EIATTR_MIN_STACK_SIZE
	.align		4
.L_1:
        /*000c*/ 	.byte	0x04, 0x12
        /*000e*/ 	.short	(.L_3 - .L_2)
	.align		4
.L_2:
        /*0010*/ 	.word	index@(triton_poi_fused_addmm_relu_22)
        /*0014*/ 	.word	0x00000000


	//----- nvinfo : EIATTR_FRAME_SIZE
	.align		4
.L_3:
        /*0018*/ 	.byte	0x04, 0x11
        /*001a*/ 	.short	(.L_5 - .L_4)
	.align		4
.L_4:
        /*001c*/ 	.word	index@(triton_poi_fused_addmm_relu_22)
        /*0020*/ 	.word	0x00000000


	//----- nvinfo : EIATTR_MIN_STACK_SIZE
	.align		4
.L_5:
        /*0024*/ 	.byte	0x04, 0x12
        /*0026*/ 	.short	(.L_7 - .L_6)
	.align		4
.L_6:
        /*0028*/ 	.word	index@(triton_poi_fused_addmm_relu_22)
        /*002c*/ 	.word	0x00000000
.L_7:


//--------------------- .nv.info.triton_poi_fused_addmm_relu_22 --------------------------
	.section	.nv.info.triton_poi_fused_addmm_relu_22,"",@"SHT_CUDA_INFO"
	.sectionflags	@""
	.align	4


	//----- nvinfo : EIATTR_CUDA_API_VERSION
	.align		4
        /*0000*/ 	.byte	0x04, 0x37
        /*0002*/ 	.short	(.L_9 - .L_8)
.L_8:
        /*0004*/ 	.word	0x0000007c


	//----- nvinfo : EIATTR_KPARAM_INFO
	.align		4
.L_9:
        /*0008*/ 	.byte	0x04, 0x17
        /*000a*/ 	.short	(.L_11 - .L_10)
.L_10:
        /*000c*/ 	.word	0x00000000
        /*0010*/ 	.short	0x0002
        /*0012*/ 	.short	0x0010
        /*0014*/ 	.byte	0x00, 0xf0, 0x11, 0x00


	//----- nvinfo : EIATTR_KPARAM_INFO
	.align		4
.L_11:
        /*0018*/ 	.byte	0x04, 0x17
        /*001a*/ 	.short	(.L_13 - .L_12)
.L_12:
        /*001c*/ 	.word	0x00000000
        /*0020*/ 	.short	0x0001
        /*0022*/ 	.short	0x0008
        /*0024*/ 	.byte	0x00, 0xf4, 0x21, 0x00


	//----- nvinfo : EIATTR_KPARAM_INFO
	.align		4
.L_13:
        /*0028*/ 	.byte	0x04, 0x17
        /*002a*/ 	.short	(.L_15 - .L_14)
.L_14:
        /*002c*/ 	.word	0x00000000
        /*0030*/ 	.short	0x0000
        /*0032*/ 	.short	0x0000
        /*0034*/ 	.byte	0x00, 0xf4, 0x21, 0x00


	//----- nvinfo : EIATTR_SPARSE_MMA_MASK
	.align		4
.L_15:
        /*0038*/ 	.byte	0x03, 0x50
        /*003a*/ 	.short	0x0000


	//----- nvinfo : EIATTR_MAXREG_COUNT
	.align		4
        /*003c*/ 	.byte	0x03, 0x1b
        /*003e*/ 	.short	0x00ff


	//----- nvinfo : EIATTR_EXIT_INSTR_OFFSETS
	.align		4
        /*0040*/ 	.byte	0x04, 0x1c
        /*0042*/ 	.short	(.L_17 - .L_16)


	//   ....[0]....
.L_16:
        /*0044*/ 	.word	0x00000190


	//----- nvinfo : EIATTR_REQNTID
	.align		4
.L_17:
        /*0048*/ 	.byte	0x04, 0x10
        /*004a*/ 	.short	(.L_19 - .L_18)
.L_18:
        /*004c*/ 	.word	0x00000080
        /*0050*/ 	.word	0x00000001
        /*0054*/ 	.word	0x00000001


	//----- nvinfo : EIATTR_CBANK_PARAM_SIZE
	.align		4
.L_19:
        /*0058*/ 	.byte	0x03, 0x19
        /*005a*/ 	.short	0x0014


	//----- nvinfo : EIATTR_PARAM_CBANK
	.align		4
        /*005c*/ 	.byte	0x04, 0x0a
        /*005e*/ 	.short	(.L_21 - .L_20)
	.align		4
.L_20:
        /*0060*/ 	.word	index@(.nv.constant0.triton_poi_fused_addmm_relu_22)
        /*0064*/ 	.short	0x0210
        /*0066*/ 	.short	0x0014


	//----- nvinfo : EIATTR_SW_WAR
	.align		4
.L_21:
        /*0068*/ 	.byte	0x04, 0x36
        /*006a*/ 	.short	(.L_23 - .L_22)
.L_22:
        /*006c*/ 	.word	0x00000008
.L_23:


//--------------------- .nv.callgraph             --------------------------
	.section	.nv.callgraph,"",@"SHT_CUDA_CALLGRAPH"
	.align	4
	.sectionentsize	8
	.align		4
        /*0000*/ 	.word	0x00000000
	.align		4
        /*0004*/ 	.word	0xffffffff
	.align		4
        /*0008*/ 	.word	0x00000000
	.align		4
        /*000c*/ 	.word	0xfffffffe
	.align		4
        /*0010*/ 	.word	0x00000000
	.align		4
        /*0014*/ 	.word	0xfffffffd
	.align		4
        /*0018*/ 	.word	0x00000000
	.align		4
        /*001c*/ 	.word	0xfffffffc


//--------------------- .text.triton_poi_fused_addmm_relu_22 --------------------------
	.section	.text.triton_poi_fused_addmm_relu_22,"ax",@progbits
	.align	128
        .global         triton_poi_fused_addmm_relu_22
        .type           triton_poi_fused_addmm_relu_22,@function
        .size           triton_poi_fused_addmm_relu_22,(.L_x_1 - triton_poi_fused_addmm_relu_22)
        .other          triton_poi_fused_addmm_relu_22,@"STO_CUDA_ENTRY STV_DEFAULT"
triton_poi_fused_addmm_relu_22:
.text.triton_poi_fused_addmm_relu_22:
[----:B------:R-:W-:Y:S01]  /*0000*/  LDC R1, c[0x0][0x28] ;  /* 0x00000a00ff017b82 */ /* 0x000fe20000000800 */
[----:B------:R-:W1:Y:S07]  /*0010*/  S2R R0, SR_TID.X ;  /* 0x0000000000007919 */ /* 0x000e6e0000002100 */
[----:B------:R-:W2:Y:S01]  /*0020*/  LDC.64 R4, c[0x0][0x218] ;  /* 0x00008600ff047b82 */ /* 0x000ea20000000a00 */
[----:B------:R-:W-:Y:S01]  /*0030*/  ULDC.64 UR4, c[0x0][0x208] ;  /* 0x0000820000047ab9 */ /* 0x000fe20000000a00 */
[----:B------:R-:W3:Y:S06]  /*0040*/  S2R R7, SR_CTAID.X ;  /* 0x0000000000077919 */ /* 0x000eec0000002500 */
[----:B------:R-:W4:Y:S01]  /*0050*/  LDC.64 R2, c[0x0][0x210] ;  /* 0x00008400ff027b82 */ /* 0x000f220000000a00 */
[----:B-1----:R-:W-:Y:S01]  /*0060*/  IMAD.SHL.U32 R0, R0, 0x2, RZ ;  /* 0x0000000200007824 */ /* 0x002fe200078e00ff */
[----:B---3--:R-:W-:-:S04]  /*0070*/  SHF.R.S32.HI R6, RZ, 0x17, R7 ;  /* 0x00000017ff067819 */ /* 0x008fc80000011407 */
[----:B------:R-:W-:-:S05]  /*0080*/  LOP3.LUT R0, R0, 0xfe, RZ, 0xc0, !PT ;  /* 0x000000fe00007812 */ /* 0x000fca00078ec0ff */
[----:B------:R-:W-:Y:S01]  /*0090*/  IMAD R7, R7, 0x100, R0 ;  /* 0x0000010007077824 */ /* 0x000fe200078e0200 */
[----:B------:R-:W-:-:S03]  /*00a0*/  SGXT R0, R6, 0x1 ;  /* 0x000000010600781a */ /* 0x000fc60000000200 */
[----:B----4-:R-:W-:Y:S01]  /*00b0*/  IMAD.WIDE R2, R7, 0x4, R2 ;  /* 0x0000000407027825 */ /* 0x010fe200078e0202 */
[----:B------:R-:W-:-:S04]  /*00c0*/  LEA.HI R0, R0, R7, RZ, 0xa ;  /* 0x0000000700007211 */ /* 0x000fc800078f50ff */
[----:B------:R-:W-:-:S05]  /*00d0*/  LOP3.LUT R0, R0, 0xfffffc00, RZ, 0xc0, !PT ;  /* 0xfffffc0000007812 */ /* 0x000fca00078ec0ff */
[----:B------:R-:W-:Y:S02]  /*00e0*/  IMAD.IADD R9, R7, 0x1, -R0 ;  /* 0x0000000107097824 */ /* 0x000fe400078e0a00 */
[----:B------:R-:W3:Y:S02]  /*00f0*/  LDG.E.64 R6, desc[UR4][R2.64] ;  /* 0x0000000402067981 */ /* 0x000ee4000c1e1b00 */
[----:B--2---:R-:W-:-:S06]  /*0100*/  IMAD.WIDE R4, R9, 0x4, R4 ;  /* 0x0000000409047825 */ /* 0x004fcc00078e0204 */
[----:B------:R-:W3:Y:S02]  /*0110*/  LDG.E.EL.64 R4, desc[UR4][R4.64] ;  /* 0x0000000404047981 */ /* 0x000ee4000c2e1b00 */
[C---:B---3--:R-:W-:Y:S01]  /*0120*/  FSETP.GEU.AND P0, PT, R6.reuse, -R4, PT ;  /* 0x800000040600720b */ /* 0x048fe20003f0e000 */
[----:B------:R-:W-:Y:S01]  /*0130*/  FADD R6, R6, R4 ;  /* 0x0000000406067221 */ /* 0x000fe20000000000 */
[C---:B------:R-:W-:Y:S01]  /*0140*/  FADD R0, R7.reuse, R5 ;  /* 0x0000000507007221 */ /* 0x040fe20000000000 */
[----:B------:R-:W-:-:S03]  /*0150*/  FSETP.GEU.AND P1, PT, R7, -R5, PT ;  /* 0x800000050700720b */ /* 0x000fc60003f2e000 */
[----:B------:R-:W-:Y:S02]  /*0160*/  FSEL R6, R6, RZ, P0 ;  /* 0x000000ff06067208 */ /* 0x000fe40000000000 */
[----:B------:R-:W-:-:S05]  /*0170*/  FSEL R7, R0, RZ, P1 ;  /* 0x000000ff00077208 */ /* 0x000fca0000800000 */
[----:B------:R-:W-:Y:S01]  /*0180*/  STG.E.64 desc[UR4][R2.64], R6 ;  /* 0x0000000602007986 */ /* 0x000fe2000c101b04 */
[----:B------:R-:W-:Y:S05]  /*0190*/  EXIT ;  /* 0x000000000000794d */ /* 0x000fea0003800000 */
.L_x_0:
[----:B------:R-:W-:-:S00]  /*01a0*/  BRA `(.L_x_0) ;  /* 0xfffffffc00fc7947 */ /* 0x000fc0000383ffff */
[----:B------:R-:W-:-:S00]  /*01b0*/  NOP ;  /* 0x0000000000007918 */ /* 0x000fc00000000000 */
        /* <DEDUP_REMOVED lines=12> */
.L_x_1:


//--------------------- .nv.constant0.triton_poi_fused_addmm_relu_22 --------------------------
	.section	.nv.constant0.triton_poi_fused_addmm_relu_22,"a",@progbits
	.sectionflags	@""
	.align	4
.nv.constant0.triton_poi_fused_addmm_relu_22:
	.zero		548
